//
// Generated by NVIDIA NVVM Compiler
//
// Compiler Build ID: CL-36424714
// Cuda compilation tools, release 13.0, V13.0.88
// Based on NVVM 20.0.0
//

.version 9.0
.target sm_100
.address_size 64

	// .globl	_Z13conv2d_kernelPKfS0_Pfiiiiii

.visible .entry _Z13conv2d_kernelPKfS0_Pfiiiiii(
	.param .u64 .ptr .align 1 _Z13conv2d_kernelPKfS0_Pfiiiiii_param_0,
	.param .u64 .ptr .align 1 _Z13conv2d_kernelPKfS0_Pfiiiiii_param_1,
	.param .u64 .ptr .align 1 _Z13conv2d_kernelPKfS0_Pfiiiiii_param_2,
	.param .u32 _Z13conv2d_kernelPKfS0_Pfiiiiii_param_3,
	.param .u32 _Z13conv2d_kernelPKfS0_Pfiiiiii_param_4,
	.param .u32 _Z13conv2d_kernelPKfS0_Pfiiiiii_param_5,
	.param .u32 _Z13conv2d_kernelPKfS0_Pfiiiiii_param_6,
	.param .u32 _Z13conv2d_kernelPKfS0_Pfiiiiii_param_7,
	.param .u32 _Z13conv2d_kernelPKfS0_Pfiiiiii_param_8
)
{
	.reg .pred 	%p<92>;
	.reg .b32 	%r<70>;
	.reg .b32 	%f<101>;
	.reg .b64 	%rd<41>;

	ld.param.u64 	%rd9, [_Z13conv2d_kernelPKfS0_Pfiiiiii_param_0];
	ld.param.u64 	%rd10, [_Z13conv2d_kernelPKfS0_Pfiiiiii_param_1];
	ld.param.u32 	%r24, [_Z13conv2d_kernelPKfS0_Pfiiiiii_param_3];
	ld.param.u32 	%r25, [_Z13conv2d_kernelPKfS0_Pfiiiiii_param_4];
	ld.param.u32 	%r26, [_Z13conv2d_kernelPKfS0_Pfiiiiii_param_5];
	ld.param.u32 	%r27, [_Z13conv2d_kernelPKfS0_Pfiiiiii_param_6];
	ld.param.u32 	%r29, [_Z13conv2d_kernelPKfS0_Pfiiiiii_param_7];
	ld.param.u32 	%r28, [_Z13conv2d_kernelPKfS0_Pfiiiiii_param_8];
	cvta.to.global.u64 	%rd1, %rd10;
	cvta.to.global.u64 	%rd2, %rd9;
	mov.u32 	%r31, %ctaid.x;
	mov.u32 	%r32, %ntid.x;
	mov.u32 	%r33, %tid.x;
	mad.lo.s32 	%r1, %r31, %r32, %r33;
	mov.u32 	%r34, %ctaid.y;
	mov.u32 	%r35, %ntid.y;
	mov.u32 	%r36, %tid.y;
	mad.lo.s32 	%r37, %r34, %r35, %r36;
	setp.ge.s32 	%p2, %r1, %r28;
	setp.ge.s32 	%p3, %r37, %r29;
	or.pred  	%p4, %p2, %p3;
	mov.f32 	%f79, 0f00000000;
	@%p4 bra 	$L__BB0_46;
	setp.lt.s32 	%p5, %r26, 1;
	@%p5 bra 	$L__BB0_45;
	setp.lt.s32 	%p6, %r27, 1;
	shr.u32 	%r38, %r27, 1;
	sub.s32 	%r3, %r1, %r38;
	@%p6 bra 	$L__BB0_45;
	and.b32  	%r4, %r27, 7;
	and.b32  	%r5, %r27, 3;
	and.b32  	%r6, %r27, 2147483640;
	and.b32  	%r7, %r27, 1;
	shr.u32 	%r40, %r26, 1;
	sub.s32 	%r8, %r37, %r40;
	mov.f32 	%f79, 0f00000000;
	mov.b32 	%r65, 0;
$L__BB0_4:
	setp.lt.u32 	%p7, %r27, 8;
	add.s32 	%r42, %r8, %r65;
	setp.gt.s32 	%p8, %r42, -1;
	setp.lt.s32 	%p9, %r42, %r24;
	and.pred  	%p1, %p8, %p9;
	mul.lo.s32 	%r10, %r42, %r25;
	mul.lo.s32 	%r11, %r65, %r27;
	mov.b32 	%r68, 0;
	@%p7 bra 	$L__BB0_23;
	mov.b32 	%r66, 0;
	cvt.u64.u32 	%rd14, %r11;
$L__BB0_6:
	.pragma "nounroll";
	add.s32 	%r13, %r3, %r66;
	setp.gt.s32 	%p10, %r13, -1;
	setp.lt.s32 	%p11, %r13, %r25;
	and.pred  	%p12, %p10, %p11;
	and.pred  	%p13, %p12, %p1;
	add.s32 	%r44, %r13, %r10;
	mul.wide.s32 	%rd11, %r44, 4;
	add.s64 	%rd3, %rd2, %rd11;
	not.pred 	%p14, %p13;
	@%p14 bra 	$L__BB0_8;
	ld.global.f32 	%f44, [%rd3];
	add.s32 	%r45, %r66, %r11;
	mul.wide.u32 	%rd12, %r45, 4;
	add.s64 	%rd13, %rd1, %rd12;
	ld.global.f32 	%f45, [%rd13];
	fma.rn.f32 	%f79, %f44, %f45, %f79;
$L__BB0_8:
	add.s32 	%r46, %r13, 1;
	setp.gt.s32 	%p15, %r46, -1;
	setp.lt.s32 	%p16, %r46, %r25;
	and.pred  	%p17, %p15, %p16;
	and.pred  	%p18, %p17, %p1;
	cvt.u64.u32 	%rd15, %r66;
	add.s64 	%rd16, %rd15, %rd14;
	shl.b64 	%rd17, %rd16, 2;
	add.s64 	%rd4, %rd1, %rd17;
	not.pred 	%p19, %p18;
	@%p19 bra 	$L__BB0_10;
	ld.global.f32 	%f46, [%rd3+4];
	ld.global.f32 	%f47, [%rd4+4];
	fma.rn.f32 	%f79, %f46, %f47, %f79;
$L__BB0_10:
	add.s32 	%r47, %r13, 2;
	setp.gt.s32 	%p20, %r47, -1;
	setp.lt.s32 	%p21, %r47, %r25;
	and.pred  	%p22, %p20, %p21;
	and.pred  	%p23, %p22, %p1;
	not.pred 	%p24, %p23;
	@%p24 bra 	$L__BB0_12;
	ld.global.f32 	%f48, [%rd3+8];
	ld.global.f32 	%f49, [%rd4+8];
	fma.rn.f32 	%f79, %f48, %f49, %f79;
$L__BB0_12:
	add.s32 	%r48, %r13, 3;
	setp.gt.s32 	%p25, %r48, -1;
	setp.lt.s32 	%p26, %r48, %r25;
	and.pred  	%p27, %p25, %p26;
	and.pred  	%p28, %p27, %p1;
	not.pred 	%p29, %p28;
	@%p29 bra 	$L__BB0_14;
	ld.global.f32 	%f50, [%rd3+12];
	ld.global.f32 	%f51, [%rd4+12];
	fma.rn.f32 	%f79, %f50, %f51, %f79;
$L__BB0_14:
	add.s32 	%r49, %r13, 4;
	setp.gt.s32 	%p30, %r49, -1;
	setp.lt.s32 	%p31, %r49, %r25;
	and.pred  	%p32, %p30, %p31;
	and.pred  	%p33, %p32, %p1;
	not.pred 	%p34, %p33;
	@%p34 bra 	$L__BB0_16;
	ld.global.f32 	%f52, [%rd3+16];
	ld.global.f32 	%f53, [%rd4+16];
	fma.rn.f32 	%f79, %f52, %f53, %f79;
$L__BB0_16:
	add.s32 	%r50, %r13, 5;
	setp.gt.s32 	%p35, %r50, -1;
	setp.lt.s32 	%p36, %r50, %r25;
	and.pred  	%p37, %p35, %p36;
	and.pred  	%p38, %p37, %p1;
	not.pred 	%p39, %p38;
	@%p39 bra 	$L__BB0_18;
	ld.global.f32 	%f54, [%rd3+20];
	ld.global.f32 	%f55, [%rd4+20];
	fma.rn.f32 	%f79, %f54, %f55, %f79;
$L__BB0_18:
	add.s32 	%r51, %r13, 6;
	setp.gt.s32 	%p40, %r51, -1;
	setp.lt.s32 	%p41, %r51, %r25;
	and.pred  	%p42, %p40, %p41;
	and.pred  	%p43, %p42, %p1;
	not.pred 	%p44, %p43;
	@%p44 bra 	$L__BB0_20;
	ld.global.f32 	%f56, [%rd3+24];
	ld.global.f32 	%f57, [%rd4+24];
	fma.rn.f32 	%f79, %f56, %f57, %f79;
$L__BB0_20:
	add.s32 	%r52, %r13, 7;
	setp.gt.s32 	%p45, %r52, -1;
	setp.lt.s32 	%p46, %r52, %r25;
	and.pred  	%p47, %p45, %p46;
	and.pred  	%p48, %p47, %p1;
	not.pred 	%p49, %p48;
	@%p49 bra 	$L__BB0_22;
	ld.global.f32 	%f58, [%rd3+28];
	ld.global.f32 	%f59, [%rd4+28];
	fma.rn.f32 	%f79, %f58, %f59, %f79;
$L__BB0_22:
	add.s32 	%r66, %r66, 8;
	setp.ne.s32 	%p50, %r66, %r6;
	mov.u32 	%r68, %r6;
	@%p50 bra 	$L__BB0_6;
$L__BB0_23:
	setp.eq.s32 	%p51, %r4, 0;
	@%p51 bra 	$L__BB0_44;
	add.s32 	%r53, %r4, -1;
	setp.lt.u32 	%p52, %r53, 3;
	@%p52 bra 	$L__BB0_34;
	add.s32 	%r16, %r3, %r68;
	setp.gt.s32 	%p53, %r16, -1;
	setp.lt.s32 	%p54, %r16, %r25;
	and.pred  	%p55, %p53, %p54;
	and.pred  	%p56, %p55, %p1;
	add.s32 	%r54, %r16, %r10;
	mul.wide.s32 	%rd18, %r54, 4;
	add.s64 	%rd5, %rd2, %rd18;
	not.pred 	%p57, %p56;
	@%p57 bra 	$L__BB0_27;
	ld.global.f32 	%f61, [%rd5];
	add.s32 	%r55, %r68, %r11;
	mul.wide.u32 	%rd19, %r55, 4;
	add.s64 	%rd20, %rd1, %rd19;
	ld.global.f32 	%f62, [%rd20];
	fma.rn.f32 	%f79, %f61, %f62, %f79;
$L__BB0_27:
	add.s32 	%r56, %r16, 1;
	setp.gt.s32 	%p58, %r56, -1;
	setp.lt.s32 	%p59, %r56, %r25;
	and.pred  	%p60, %p58, %p59;
	and.pred  	%p61, %p60, %p1;
	cvt.u64.u32 	%rd21, %r11;
	cvt.u64.u32 	%rd22, %r68;
	add.s64 	%rd23, %rd22, %rd21;
	shl.b64 	%rd24, %rd23, 2;
	add.s64 	%rd6, %rd1, %rd24;
	not.pred 	%p62, %p61;
	@%p62 bra 	$L__BB0_29;
	ld.global.f32 	%f63, [%rd5+4];
	ld.global.f32 	%f64, [%rd6+4];
	fma.rn.f32 	%f79, %f63, %f64, %f79;
$L__BB0_29:
	add.s32 	%r57, %r16, 2;
	setp.gt.s32 	%p63, %r57, -1;
	setp.lt.s32 	%p64, %r57, %r25;
	and.pred  	%p65, %p63, %p64;
	and.pred  	%p66, %p65, %p1;
	not.pred 	%p67, %p66;
	@%p67 bra 	$L__BB0_31;
	ld.global.f32 	%f65, [%rd5+8];
	ld.global.f32 	%f66, [%rd6+8];
	fma.rn.f32 	%f79, %f65, %f66, %f79;
$L__BB0_31:
	add.s32 	%r58, %r16, 3;
	setp.gt.s32 	%p68, %r58, -1;
	setp.lt.s32 	%p69, %r58, %r25;
	and.pred  	%p70, %p68, %p69;
	and.pred  	%p71, %p70, %p1;
	not.pred 	%p72, %p71;
	@%p72 bra 	$L__BB0_33;
	ld.global.f32 	%f67, [%rd5+12];
	ld.global.f32 	%f68, [%rd6+12];
	fma.rn.f32 	%f79, %f67, %f68, %f79;
$L__BB0_33:
	add.s32 	%r68, %r68, 4;
$L__BB0_34:
	setp.eq.s32 	%p73, %r5, 0;
	@%p73 bra 	$L__BB0_44;
	setp.eq.s32 	%p74, %r5, 1;
	@%p74 bra 	$L__BB0_41;
	add.s32 	%r19, %r3, %r68;
	setp.gt.s32 	%p75, %r19, -1;
	setp.lt.s32 	%p76, %r19, %r25;
	and.pred  	%p77, %p75, %p76;
	and.pred  	%p78, %p77, %p1;
	add.s32 	%r59, %r19, %r10;
	mul.wide.s32 	%rd25, %r59, 4;
	add.s64 	%rd7, %rd2, %rd25;
	not.pred 	%p79, %p78;
	@%p79 bra 	$L__BB0_38;
	ld.global.f32 	%f70, [%rd7];
	add.s32 	%r60, %r68, %r11;
	mul.wide.u32 	%rd26, %r60, 4;
	add.s64 	%rd27, %rd1, %rd26;
	ld.global.f32 	%f71, [%rd27];
	fma.rn.f32 	%f79, %f70, %f71, %f79;
$L__BB0_38:
	add.s32 	%r61, %r19, 1;
	setp.gt.s32 	%p80, %r61, -1;
	setp.lt.s32 	%p81, %r61, %r25;
	and.pred  	%p82, %p80, %p81;
	and.pred  	%p83, %p82, %p1;
	not.pred 	%p84, %p83;
	@%p84 bra 	$L__BB0_40;
	ld.global.f32 	%f72, [%rd7+4];
	cvt.u64.u32 	%rd28, %r11;
	cvt.u64.u32 	%rd29, %r68;
	add.s64 	%rd30, %rd29, %rd28;
	shl.b64 	%rd31, %rd30, 2;
	add.s64 	%rd32, %rd1, %rd31;
	ld.global.f32 	%f73, [%rd32+4];
	fma.rn.f32 	%f79, %f72, %f73, %f79;
$L__BB0_40:
	add.s32 	%r68, %r68, 2;
$L__BB0_41:
	setp.eq.s32 	%p85, %r7, 0;
	@%p85 bra 	$L__BB0_44;
	add.s32 	%r22, %r3, %r68;
	setp.gt.s32 	%p86, %r22, -1;
	setp.lt.s32 	%p87, %r22, %r25;
	and.pred  	%p88, %p86, %p87;
	and.pred  	%p89, %p88, %p1;
	not.pred 	%p90, %p89;
	@%p90 bra 	$L__BB0_44;
	add.s32 	%r62, %r22, %r10;
	mul.wide.s32 	%rd33, %r62, 4;
	add.s64 	%rd34, %rd2, %rd33;
	ld.global.f32 	%f74, [%rd34];
	add.s32 	%r63, %r68, %r11;
	mul.wide.u32 	%rd35, %r63, 4;
	add.s64 	%rd36, %rd1, %rd35;
	ld.global.f32 	%f75, [%rd36];
	fma.rn.f32 	%f79, %f74, %f75, %f79;
$L__BB0_44:
	add.s32 	%r65, %r65, 1;
	setp.ne.s32 	%p91, %r65, %r26;
	@%p91 bra 	$L__BB0_4;
$L__BB0_45:
	ld.param.u64 	%rd40, [_Z13conv2d_kernelPKfS0_Pfiiiiii_param_2];
	mad.lo.s32 	%r64, %r28, %r37, %r1;
	cvta.to.global.u64 	%rd37, %rd40;
	mul.wide.s32 	%rd38, %r64, 4;
	add.s64 	%rd39, %rd37, %rd38;
	st.global.f32 	[%rd39], %f79;
$L__BB0_46:
	ret;

}


// ===== COMPILED SASS (sm_100) =====

	.target	sm_100

	.elftype	@"ET_EXEC"


//--------------------- .note.nv.tkinfo           --------------------------
	.section	.note.nv.tkinfo,"",@"SHT_NOTE"
	.sectionflags	@"SHF_NOTE_NV_TKINFO"
	.tkinfo
        /*0018*/ 	.word	0x00000002
        /*0030*/ 	.string	""
        /*0030*/ 	.string	"ptxas"
        /*0030*/ 	.string	"Cuda compilation tools, release 13.0, V13.0.88"
        /*0030*/ 	.string	"Build cuda_13.0.r13.0/compiler.36424714_0"
        /*0030*/ 	.string	"-arch sm_100 -m 64 "



//--------------------- .note.nv.cuinfo           --------------------------
	.section	.note.nv.cuinfo,"",@"SHT_NOTE"
	.sectionflags	@"SHF_NOTE_NV_CUINFO"
        /*0018*/ 	.short	0x0002
        /*001a*/ 	.short	0x0064
        /*001c*/ 	.short	0x0082
	.zero		2


//--------------------- .nv.info                  --------------------------
	.section	.nv.info,"",@"SHT_CUDA_INFO"
	.align	4


	//----- nvinfo : EIATTR_REGCOUNT
	.align		4
        /*0000*/ 	.byte	0x04, 0x2f
        /*0002*/ 	.short	(.L_1 - .L_0)
	.align		4
.L_0:
        /*0004*/ 	.word	index@(_Z13conv2d_kernelPKfS0_Pfiiiiii)
        /*0008*/ 	.word	0x0000001e


	//----- nvinfo : EIATTR_FRAME_SIZE
	.align		4
.L_1:
        /*000c*/ 	.byte	0x04, 0x11
        /*000e*/ 	.short	(.L_3 - .L_2)
	.align		4
.L_2:
        /*0010*/ 	.word	index@(_Z13conv2d_kernelPKfS0_Pfiiiiii)
        /*0014*/ 	.word	0x00000000


	//----- nvinfo : EIATTR_MIN_STACK_SIZE
	.align		4
.L_3:
        /*0018*/ 	.byte	0x04, 0x12
        /*001a*/ 	.short	(.L_5 - .L_4)
	.align		4
.L_4:
        /*001c*/ 	.word	index@(_Z13conv2d_kernelPKfS0_Pfiiiiii)
        /*0020*/ 	.word	0x00000000
.L_5:


//--------------------- .nv.compat                --------------------------
	.section	.nv.compat,"",@"SHT_CUDA_COMPAT_INFO"
	.align	4
        /*0000*/ 	.byte	0x02, 0x09, 0x00, 0x00, 0x02, 0x02, 0x01, 0x00, 0x02, 0x05, 0x05, 0x00, 0x03, 0x07, 0x01, 0x01
        /*0010*/ 	.byte	0x02, 0x03, 0x00, 0x00, 0x02, 0x06, 0x01, 0x00, 0x04, 0x0b, 0x08, 0x00, 0x09, 0x00, 0x00, 0x00
        /*0020*/ 	.byte	0x00, 0x00, 0x00, 0x00


//--------------------- .nv.info._Z13conv2d_kernelPKfS0_Pfiiiiii --------------------------
	.section	.nv.info._Z13conv2d_kernelPKfS0_Pfiiiiii,"",@"SHT_CUDA_INFO"
	.sectionflags	@""
	.align	4


	//----- nvinfo : EIATTR_CUDA_API_VERSION
	.align		4
        /*0000*/ 	.byte	0x04, 0x37
        /*0002*/ 	.short	(.L_7 - .L_6)
.L_6:
        /*0004*/ 	.word	0x00000082


	//----- nvinfo : EIATTR_KPARAM_INFO
	.align		4
.L_7:
        /*0008*/ 	.byte	0x04, 0x17
        /*000a*/ 	.short	(.L_9 - .L_8)
.L_8:
        /*000c*/ 	.word	0x00000000
        /*0010*/ 	.short	0x0008
        /*0012*/ 	.short	0x002c
        /*0014*/ 	.byte	0x00, 0xf0, 0x11, 0x00


	//----- nvinfo : EIATTR_KPARAM_INFO
	.align		4
.L_9:
        /*0018*/ 	.byte	0x04, 0x17
        /*001a*/ 	.short	(.L_11 - .L_10)
.L_10:
        /*001c*/ 	.word	0x00000000
        /*0020*/ 	.short	0x0007
        /*0022*/ 	.short	0x0028
        /*0024*/ 	.byte	0x00, 0xf0, 0x11, 0x00


	//----- nvinfo : EIATTR_KPARAM_INFO
	.align		4
.L_11:
        /*0028*/ 	.byte	0x04, 0x17
        /*002a*/ 	.short	(.L_13 - .L_12)
.L_12:
        /*002c*/ 	.word	0x00000000
        /*0030*/ 	.short	0x0006
        /*0032*/ 	.short	0x0024
        /*0034*/ 	.byte	0x00, 0xf0, 0x11, 0x00


	//----- nvinfo : EIATTR_KPARAM_INFO
	.align		4
.L_13:
        /*0038*/ 	.byte	0x04, 0x17
        /*003a*/ 	.short	(.L_15 - .L_14)
.L_14:
        /*003c*/ 	.word	0x00000000
        /*0040*/ 	.short	0x0005
        /*0042*/ 	.short	0x0020
        /*0044*/ 	.byte	0x00, 0xf0, 0x11, 0x00


	//----- nvinfo : EIATTR_KPARAM_INFO
	.align		4
.L_15:
        /*0048*/ 	.byte	0x04, 0x17
        /*004a*/ 	.short	(.L_17 - .L_16)
.L_16:
        /*004c*/ 	.word	0x00000000
        /*0050*/ 	.short	0x0004
        /*0052*/ 	.short	0x001c
        /*0054*/ 	.byte	0x00, 0xf0, 0x11, 0x00


	//----- nvinfo : EIATTR_KPARAM_INFO
	.align		4
.L_17:
        /*0058*/ 	.byte	0x04, 0x17
        /*005a*/ 	.short	(.L_19 - .L_18)
.L_18:
        /*005c*/ 	.word	0x00000000
        /*0060*/ 	.short	0x0003
        /*0062*/ 	.short	0x0018
        /*0064*/ 	.byte	0x00, 0xf0, 0x11, 0x00


	//----- nvinfo : EIATTR_KPARAM_INFO
	.align		4
.L_19:
        /*0068*/ 	.byte	0x04, 0x17
        /*006a*/ 	.short	(.L_21 - .L_20)
.L_20:
        /*006c*/ 	.word	0x00000000
        /*0070*/ 	.short	0x0002
        /*0072*/ 	.short	0x0010
        /*0074*/ 	.byte	0x00, 0xf5, 0x21, 0x00


	//----- nvinfo : EIATTR_KPARAM_INFO
	.align		4
.L_21:
        /*0078*/ 	.byte	0x04, 0x17
        /*007a*/ 	.short	(.L_23 - .L_22)
.L_22:
        /*007c*/ 	.word	0x00000000
        /*0080*/ 	.short	0x0001
        /*0082*/ 	.short	0x0008
        /*0084*/ 	.byte	0x00, 0xf5, 0x21, 0x00


	//----- nvinfo : EIATTR_KPARAM_INFO
	.align		4
.L_23:
        /*0088*/ 	.byte	0x04, 0x17
        /*008a*/ 	.short	(.L_25 - .L_24)
.L_24:
        /*008c*/ 	.word	0x00000000
        /*0090*/ 	.short	0x0000
        /*0092*/ 	.short	0x0000
        /*0094*/ 	.byte	0x00, 0xf5, 0x21, 0x00


	//----- nvinfo : EIATTR_SPARSE_MMA_MASK
	.align		4
.L_25:
        /*0098*/ 	.byte	0x03, 0x50
        /*009a*/ 	.short	0x0000


	//----- nvinfo : EIATTR_MAXREG_COUNT
	.align		4
        /*009c*/ 	.byte	0x03, 0x1b
        /*009e*/ 	.short	0x00ff


	//----- nvinfo : EIATTR_MERCURY_ISA_VERSION
	.align		4
        /*00a0*/ 	.byte	0x03, 0x5f
        /*00a2*/ 	.short	0x0101


	//----- nvinfo : EIATTR_VRC_CTA_INIT_COUNT
	.align		4
        /*00a4*/ 	.byte	0x02, 0x4a
	.zero		1
	.zero		1


	//----- nvinfo : EIATTR_EXIT_INSTR_OFFSETS
	.align		4
        /*00a8*/ 	.byte	0x04, 0x1c
        /*00aa*/ 	.short	(.L_27 - .L_26)


	//   ....[0]....
.L_26:
        /*00ac*/ 	.word	0x000000c0


	//   ....[1]....
        /*00b0*/ 	.word	0x00000d90


	//----- nvinfo : EIATTR_CRS_STACK_SIZE
	.align		4
.L_27:
        /*00b4*/ 	.byte	0x04, 0x1e
        /*00b6*/ 	.short	(.L_29 - .L_28)
.L_28:
        /*00b8*/ 	.word	0x00000000


	//----- nvinfo : EIATTR_CBANK_PARAM_SIZE
	.align		4
.L_29:
        /*00bc*/ 	.byte	0x03, 0x19
        /*00be*/ 	.short	0x0030


	//----- nvinfo : EIATTR_PARAM_CBANK
	.align		4
        /*00c0*/ 	.byte	0x04, 0x0a
        /*00c2*/ 	.short	(.L_31 - .L_30)
	.align		4
.L_30:
        /*00c4*/ 	.word	index@(.nv.constant0._Z13conv2d_kernelPKfS0_Pfiiiiii)
        /*00c8*/ 	.short	0x0380
        /*00ca*/ 	.short	0x0030


	//----- nvinfo : EIATTR_SW_WAR
	.align		4
.L_31:
        /*00cc*/ 	.byte	0x04, 0x36
        /*00ce*/ 	.short	(.L_33 - .L_32)
.L_32:
        /*00d0*/ 	.word	0x00000008
.L_33:


//--------------------- .nv.callgraph             --------------------------
	.section	.nv.callgraph,"",@"SHT_CUDA_CALLGRAPH"
	.align	4
	.sectionentsize	8
	.align		4
        /*0000*/ 	.word	0x00000000
	.align		4
        /*0004*/ 	.word	0xffffffff
	.align		4
        /*0008*/ 	.word	0x00000000
	.align		4
        /*000c*/ 	.word	0xfffffffe
	.align		4
        /*0010*/ 	.word	0x00000000
	.align		4
        /*0014*/ 	.word	0xfffffffd
	.align		4
        /*0018*/ 	.word	0x00000000
	.align		4
        /*001c*/ 	.word	0xfffffffc


//--------------------- .text._Z13conv2d_kernelPKfS0_Pfiiiiii --------------------------
	.section	.text._Z13conv2d_kernelPKfS0_Pfiiiiii,"ax",@progbits
	.align	128
        .global         _Z13conv2d_kernelPKfS0_Pfiiiiii
        .type           _Z13conv2d_kernelPKfS0_Pfiiiiii,@function
        .size           _Z13conv2d_kernelPKfS0_Pfiiiiii,(.L_x_9 - _Z13conv2d_kernelPKfS0_Pfiiiiii)
        .other          _Z13conv2d_kernelPKfS0_Pfiiiiii,@"STO_CUDA_ENTRY STV_DEFAULT"
_Z13conv2d_kernelPKfS0_Pfiiiiii:
.text._Z13conv2d_kernelPKfS0_Pfiiiiii:
[----:B------:R-:W-:Y:S01]  /*0000*/  LDC R1, c[0x0][0x37c] ;  /* 0x0000df00ff017b82 */ /* 0x000fe20000000800 */
[----:B------:R-:W0:Y:S07]  /*0010*/  S2R R5, SR_TID.Y ;  /* 0x0000000000057919 */ /* 0x000e2e0000002200 */
[----:B------:R-:W1:Y:S01]  /*0020*/  LDC R3, c[0x0][0x360] ;  /* 0x0000d800ff037b82 */ /* 0x000e620000000800 */
[----:B------:R-:W2:Y:S01]  /*0030*/  LDCU.64 UR6, c[0x0][0x3a8] ;  /* 0x00007500ff0677ac */ /* 0x000ea20008000a00 */
[----:B------:R-:W1:Y:S06]  /*0040*/  S2R R2, SR_TID.X ;  /* 0x0000000000027919 */ /* 0x000e6c0000002100 */
[----:B------:R-:W0:Y:S08]  /*0050*/  S2UR UR5, SR_CTAID.Y ;  /* 0x00000000000579c3 */ /* 0x000e300000002600 */
[----:B------:R-:W0:Y:S08]  /*0060*/  LDC R0, c[0x0][0x364] ;  /* 0x0000d900ff007b82 */ /* 0x000e300000000800 */
[----:B------:R-:W1:Y:S01]  /*0070*/  S2UR UR4, SR_CTAID.X ;  /* 0x00000000000479c3 */ /* 0x000e620000002500 */
[----:B0-----:R-:W-:-:S05]  /*0080*/  IMAD R0, R0, UR5, R5 ;  /* 0x0000000500007c24 */ /* 0x001fca000f8e0205 */
[----:B--2---:R-:W-:Y:S01]  /*0090*/  ISETP.GE.AND P0, PT, R0, UR6, PT ;  /* 0x0000000600007c0c */ /* 0x004fe2000bf06270 */
[----:B-1----:R-:W-:-:S05]  /*00a0*/  IMAD R3, R3, UR4, R2 ;  /* 0x0000000403037c24 */ /* 0x002fca000f8e0202 */
[----:B------:R-:W-:-:S13]  /*00b0*/  ISETP.GE.OR P0, PT, R3, UR7, P0 ;  /* 0x0000000703007c0c */ /* 0x000fda0008706670 */
[----:B------:R-:W-:Y:S05]  /*00c0*/  @P0 EXIT ;  /* 0x000000000000094d */ /* 0x000fea0003800000 */
[----:B------:R-:W0:Y:S01]  /*00d0*/  LDCU UR4, c[0x0][0x3a0] ;  /* 0x00007400ff0477ac */ /* 0x000e220008000800 */
[----:B------:R-:W-:Y:S01]  /*00e0*/  IMAD.MOV.U32 R2, RZ, RZ, RZ ;  /* 0x000000ffff027224 */ /* 0x000fe200078e00ff */
[----:B------:R-:W1:Y:S01]  /*00f0*/  LDCU.64 UR10, c[0x0][0x358] ;  /* 0x00006b00ff0a77ac */ /* 0x000e620008000a00 */
[----:B0-----:R-:W-:-:S09]  /*0100*/  UISETP.GE.AND UP0, UPT, UR4, 0x1, UPT ;  /* 0x000000010400788c */ /* 0x001fd2000bf06270 */
[----:B-1----:R-:W-:Y:S05]  /*0110*/  BRA.U !UP0, `(.L_x_0) ;  /* 0x0000000d08087547 */ /* 0x002fea000b800000 */
[----:B------:R-:W0:Y:S02]  /*0120*/  LDCU UR5, c[0x0][0x3a4] ;  /* 0x00007480ff0577ac */ /* 0x000e240008000800 */
[----:B0-----:R-:W-:-:S09]  /*0130*/  UISETP.GE.AND UP0, UPT, UR5, 0x1, UPT ;  /* 0x000000010500788c */ /* 0x001fd2000bf06270 */
[----:B------:R-:W-:Y:S05]  /*0140*/  BRA.U !UP0, `(.L_x_0) ;  /* 0x0000000908fc7547 */ /* 0x000fea000b800000 */
[----:B------:R-:W-:Y:S01]  /*0150*/  USHF.R.U32.HI UR6, URZ, 0x1, UR5 ;  /* 0x00000001ff067899 */ /* 0x000fe20008011605 */
[----:B------:R-:W-:Y:S01]  /*0160*/  IMAD.MOV.U32 R2, RZ, RZ, RZ ;  /* 0x000000ffff027224 */ /* 0x000fe200078e00ff */
[----:B------:R-:W-:Y:S02]  /*0170*/  USHF.R.U32.HI UR4, URZ, 0x1, UR4 ;  /* 0x00000001ff047899 */ /* 0x000fe40008011604 */
[----:B------:R-:W-:Y:S02]  /*0180*/  ULOP3.LUT UR7, UR5, 0x7, URZ, 0xc0, !UPT ;  /* 0x0000000705077892 */ /* 0x000fe4000f8ec0ff */
[----:B------:R-:W-:Y:S01]  /*0190*/  VIADD R4, R3, -UR6 ;  /* 0x8000000603047c36 */ /* 0x000fe20008000000 */
[----:B------:R-:W-:Y:S01]  /*01a0*/  ULOP3.LUT UR8, UR5, 0x3, URZ, 0xc0, !UPT ;  /* 0x0000000305087892 */ /* 0x000fe2000f8ec0ff */
[----:B------:R-:W-:Y:S01]  /*01b0*/  VIADD R18, R0, -UR4 ;  /* 0x8000000400127c36 */ /* 0x000fe20008000000 */
[----:B------:R-:W-:Y:S01]  /*01c0*/  ULOP3.LUT UR5, UR5, 0x7ffffff8, URZ, 0xc0, !UPT ;  /* 0x7ffffff805057892 */ /* 0x000fe2000f8ec0ff */
[----:B------:R-:W-:-:S11]  /*01d0*/  UMOV UR4, URZ ;  /* 0x000000ff00047c82 */ /* 0x000fd60008000000 */
.L_x_7:
[----:B------:R-:W0:Y:S01]  /*01e0*/  LDCU.64 UR12, c[0x0][0x3a0] ;  /* 0x00007400ff0c77ac */ /* 0x000e220008000a00 */
[----:B------:R-:W-:Y:S02]  /*01f0*/  VIADD R5, R18, UR4 ;  /* 0x0000000412057c36 */ /* 0x000fe40008000000 */
[----:B------:R-:W-:Y:S01]  /*0200*/  IMAD.MOV.U32 R7, RZ, RZ, RZ ;  /* 0x000000ffff077224 */ /* 0x000fe200078e00ff */
[----:B------:R-:W1:Y:S01]  /*0210*/  LDCU UR6, c[0x0][0x398] ;  /* 0x00007300ff0677ac */ /* 0x000e620008000800 */
[----:B0-----:R-:W-:Y:S02]  /*0220*/  UISETP.GE.U32.AND UP1, UPT, UR13, 0x8, UPT ;  /* 0x000000080d00788c */ /* 0x001fe4000bf26070 */
[----:B------:R-:W-:Y:S01]  /*0230*/  UIMAD UR9, UR4, UR13, URZ ;  /* 0x0000000d040972a4 */ /* 0x000fe2000f8e02ff */
[----:B-1----:R-:W-:Y:S01]  /*0240*/  ISETP.GE.AND P0, PT, R5, UR6, PT ;  /* 0x0000000605007c0c */ /* 0x002fe2000bf06270 */
[----:B------:R-:W-:-:S03]  /*0250*/  UIADD3 UR4, UPT, UPT, UR4, 0x1, URZ ;  /* 0x0000000104047890 */ /* 0x000fc6000fffe0ff */
[----:B------:R-:W-:Y:S01]  /*0260*/  ISETP.GT.AND P0, PT, R5, -0x1, !P0 ;  /* 0xffffffff0500780c */ /* 0x000fe20004704270 */
[----:B------:R-:W-:Y:S01]  /*0270*/  UISETP.NE.AND UP0, UPT, UR4, UR12, UPT ;  /* 0x0000000c0400728c */ /* 0x000fe2000bf05270 */
[----:B------:R-:W-:Y:S11]  /*0280*/  BRA.U !UP1, `(.L_x_1) ;  /* 0x0000000509247547 */ /* 0x000ff6000b800000 */
[----:B------:R-:W0:Y:S01]  /*0290*/  LDC.64 R6, c[0x0][0x380] ;  /* 0x0000e000ff067b82 */ /* 0x000e220000000a00 */
[----:B------:R-:W-:Y:S01]  /*02a0*/  IMAD.MOV.U32 R15, RZ, RZ, RZ ;  /* 0x000000ffff0f7224 */ /* 0x000fe200078e00ff */
[----:B------:R-:W1:Y:S06]  /*02b0*/  LDCU UR6, c[0x0][0x39c] ;  /* 0x00007380ff0677ac */ /* 0x000e6c0008000800 */
[----:B------:R-:W2:Y:S02]  /*02c0*/  LDC.64 R8, c[0x0][0x388] ;  /* 0x0000e200ff087b82 */ /* 0x000ea40000000a00 */
.L_x_2:
[----:B------:R-:W-:Y:S01]  /*02d0*/  IMAD.IADD R14, R4, 0x1, R15 ;  /* 0x00000001040e7824 */ /* 0x000fe200078e020f */
[----:B------:R-:W-:-:S03]  /*02e0*/  IADD3 R19, P2, PT, R15, UR9, RZ ;  /* 0x000000090f137c10 */ /* 0x000fc6000ff5e0ff */
[----:B-1----:R-:W-:Y:S01]  /*02f0*/  IMAD R13, R5, UR6, R14 ;  /* 0x00000006050d7c24 */ /* 0x002fe2000f8e020e */
[C---:B------:R-:W-:Y:S01]  /*0300*/  ISETP.GE.AND P3, PT, R14.reuse, UR6, PT ;  /* 0x000000060e007c0c */ /* 0x040fe2000bf66270 */
[----:B------:R-:W-:Y:S01]  /*0310*/  IMAD.X R20, RZ, RZ, RZ, P2 ;  /* 0x000000ffff147224 */ /* 0x000fe200010e06ff */
[C---:B------:R-:W-:Y:S01]  /*0320*/  IADD3 R10, PT, PT, R14.reuse, 0x1, RZ ;  /* 0x000000010e0a7810 */ /* 0x040fe20007ffe0ff */
[----:B0-----:R-:W-:Y:S01]  /*0330*/  IMAD.WIDE R12, R13, 0x4, R6 ;  /* 0x000000040d0c7825 */ /* 0x001fe200078e0206 */
[----:B------:R-:W-:Y:S02]  /*0340*/  ISETP.GT.AND P3, PT, R14, -0x1, !P3 ;  /* 0xffffffff0e00780c */ /* 0x000fe40005f64270 */
[C---:B------:R-:W-:Y:S02]  /*0350*/  ISETP.GE.AND P1, PT, R10.reuse, UR6, PT ;  /* 0x000000060a007c0c */ /* 0x040fe4000bf26270 */
[----:B------:R-:W-:Y:S02]  /*0360*/  PLOP3.LUT P3, PT, P3, P0, PT, 0x80, 0x8 ;  /* 0x000000000008781c */ /* 0x000fe40001f61070 */
[----:B------:R-:W-:-:S02]  /*0370*/  ISETP.GT.AND P1, PT, R10, -0x1, !P1 ;  /* 0xffffffff0a00780c */ /* 0x000fc40004f24270 */
[----:B--2---:R-:W-:Y:S02]  /*0380*/  LEA R10, P2, R19, R8, 0x2 ;  /* 0x00000008130a7211 */ /* 0x004fe400078410ff */
[----:B------:R-:W-:-:S07]  /*0390*/  PLOP3.LUT P1, PT, P1, P0, PT, 0x80, 0x8 ;  /* 0x000000000008781c */ /* 0x000fce0000f21070 */
[----:B------:R-:W0:Y:S01]  /*03a0*/  @P3 LDC.64 R16, c[0x0][0x388] ;  /* 0x0000e200ff103b82 */ /* 0x000e220000000a00 */
[----:B------:R-:W-:-:S05]  /*03b0*/  @P3 VIADD R11, R15, UR9 ;  /* 0x000000090f0b3c36 */ /* 0x000fca0008000000 */
[----:B------:R-:W2:Y:S01]  /*03c0*/  @P1 LDG.E R21, desc[UR10][R12.64+0x4] ;  /* 0x0000040a0c151981 */ /* 0x000ea2000c1e1900 */
[----:B0-----:R-:W-:Y:S01]  /*03d0*/  @P3 IMAD.WIDE.U32 R16, R11, 0x4, R16 ;  /* 0x000000040b103825 */ /* 0x001fe200078e0010 */
[----:B------:R-:W-:Y:S02]  /*03e0*/  LEA.HI.X R11, R19, R9, R20, 0x2, P2 ;  /* 0x00000009130b7211 */ /* 0x000fe400010f1414 */
[----:B------:R-:W3:Y:S04]  /*03f0*/  @P3 LDG.E R19, desc[UR10][R12.64] ;  /* 0x0000000a0c133981 */ /* 0x000ee8000c1e1900 */
[----:B------:R0:W3:Y:S04]  /*0400*/  @P3 LDG.E R16, desc[UR10][R16.64] ;  /* 0x0000000a10103981 */ /* 0x0000e8000c1e1900 */
[----:B------:R-:W2:Y:S01]  /*0410*/  @P1 LDG.E R20, desc[UR10][R10.64+0x4] ;  /* 0x0000040a0a141981 */ /* 0x000ea2000c1e1900 */
[----:B------:R-:W-:-:S02]  /*0420*/  VIADD R22, R14, 0x2 ;  /* 0x000000020e167836 */ /* 0x000fc40000000000 */
[----:B------:R-:W-:-:S03]  /*0430*/  VIADD R23, R14, 0x3 ;  /* 0x000000030e177836 */ /* 0x000fc60000000000 */
[----:B------:R-:W-:Y:S01]  /*0440*/  ISETP.GE.AND P2, PT, R22, UR6, PT ;  /* 0x0000000616007c0c */ /* 0x000fe2000bf46270 */
[----:B------:R-:W-:Y:S01]  /*0450*/  VIADD R24, R14, 0x4 ;  /* 0x000000040e187836 */ /* 0x000fe20000000000 */
[C---:B------:R-:W-:Y:S02]  /*0460*/  ISETP.GE.AND P6, PT, R23.reuse, UR6, PT ;  /* 0x0000000617007c0c */ /* 0x040fe4000bfc6270 */
[----:B------:R-:W-:Y:S01]  /*0470*/  ISETP.GT.AND P2, PT, R22, -0x1, !P2 ;  /* 0xffffffff1600780c */ /* 0x000fe20005744270 */
[----:B0-----:R-:W-:Y:S01]  /*0480*/  VIADD R17, R14, 0x5 ;  /* 0x000000050e117836 */ /* 0x001fe20000000000 */
[----:B------:R-:W-:Y:S02]  /*0490*/  ISETP.GE.AND P5, PT, R24, UR6, PT ;  /* 0x0000000618007c0c */ /* 0x000fe4000bfa6270 */
[----:B------:R-:W-:Y:S02]  /*04a0*/  ISETP.GT.AND P6, PT, R23, -0x1, !P6 ;  /* 0xffffffff1700780c */ /* 0x000fe400077c4270 */
[----:B------:R-:W-:-:S02]  /*04b0*/  PLOP3.LUT P2, PT, P2, P0, PT, 0x80, 0x8 ;  /* 0x000000000008781c */ /* 0x000fc40001741070 */
[----:B------:R-:W-:Y:S02]  /*04c0*/  ISETP.GT.AND P5, PT, R24, -0x1, !P5 ;  /* 0xffffffff1800780c */ /* 0x000fe40006fa4270 */
[----:B------:R-:W-:Y:S02]  /*04d0*/  IADD3 R22, PT, PT, R14, 0x6, RZ ;  /* 0x000000060e167810 */ /* 0x000fe40007ffe0ff */
[C---:B------:R-:W-:Y:S02]  /*04e0*/  ISETP.GE.AND P4, PT, R17.reuse, UR6, PT ;  /* 0x0000000611007c0c */ /* 0x040fe4000bf86270 */
[----:B------:R-:W-:Y:S02]  /*04f0*/  PLOP3.LUT P5, PT, P5, P0, PT, 0x80, 0x8 ;  /* 0x000000000008781c */ /* 0x000fe40002fa1070 */
[----:B------:R-:W-:-:S03]  /*0500*/  ISETP.GT.AND P4, PT, R17, -0x1, !P4 ;  /* 0xffffffff1100780c */ /* 0x000fc60006784270 */
[----:B------:R-:W4:Y:S01]  /*0510*/  @P2 LDG.E R17, desc[UR10][R12.64+0x8] ;  /* 0x0000080a0c112981 */ /* 0x000f22000c1e1900 */
[----:B------:R-:W-:-:S13]  /*0520*/  PLOP3.LUT P4, PT, P4, P0, PT, 0x80, 0x8 ;  /* 0x000000000008781c */ /* 0x000fda0002781070 */
[----:B------:R-:W5:Y:S01]  /*0530*/  @P4 LDG.E R23, desc[UR10][R12.64+0x14] ;  /* 0x0000140a0c174981 */ /* 0x000f62000c1e1900 */
[----:B---3--:R-:W-:Y:S01]  /*0540*/  @P3 FFMA R2, R19, R16, R2 ;  /* 0x0000001013023223 */ /* 0x008fe20000000002 */
[----:B------:R-:W-:Y:S01]  /*0550*/  PLOP3.LUT P3, PT, P6, P0, PT, 0x80, 0x8 ;  /* 0x000000000008781c */ /* 0x000fe20003761070 */
[----:B------:R-:W-:Y:S01]  /*0560*/  VIADD R16, R14, 0x7 ;  /* 0x000000070e107836 */ /* 0x000fe20000000000 */
[C---:B------:R-:W-:Y:S01]  /*0570*/  ISETP.GE.AND P6, PT, R22.reuse, UR6, PT ;  /* 0x0000000616007c0c */ /* 0x040fe2000bfc6270 */
[----:B--2---:R-:W-:Y:S01]  /*0580*/  @P1 FFMA R2, R21, R20, R2 ;  /* 0x0000001415021223 */ /* 0x004fe20000000002 */
[----:B------:R-:W4:Y:S02]  /*0590*/  @P2 LDG.E R14, desc[UR10][R10.64+0x8] ;  /* 0x0000080a0a0e2981 */ /* 0x000f24000c1e1900 */
[----:B------:R-:W-:Y:S02]  /*05a0*/  ISETP.GT.AND P6, PT, R22, -0x1, !P6 ;  /* 0xffffffff1600780c */ /* 0x000fe400077c4270 */
[----:B------:R-:W-:Y:S01]  /*05b0*/  ISETP.GE.AND P1, PT, R16, UR6, PT ;  /* 0x0000000610007c0c */ /* 0x000fe2000bf26270 */
[----:B------:R-:W2:Y:S01]  /*05c0*/  @P5 LDG.E R21, desc[UR10][R12.64+0x10] ;  /* 0x0000100a0c155981 */ /* 0x000ea2000c1e1900 */
[----:B------:R-:W-:-:S02]  /*05d0*/  PLOP3.LUT P6, PT, P6, P0, PT, 0x80, 0x8 ;  /* 0x000000000008781c */ /* 0x000fc400037c1070 */
[----:B------:R-:W-:Y:S01]  /*05e0*/  ISETP.GT.AND P1, PT, R16, -0x1, !P1 ;  /* 0xffffffff1000780c */ /* 0x000fe20004f24270 */
[----:B------:R-:W3:Y:S04]  /*05f0*/  @P3 LDG.E R19, desc[UR10][R12.64+0xc] ;  /* 0x00000c0a0c133981 */ /* 0x000ee8000c1e1900 */
[----:B------:R-:W3:Y:S01]  /*0600*/  @P3 LDG.E R16, desc[UR10][R10.64+0xc] ;  /* 0x00000c0a0a103981 */ /* 0x000ee2000c1e1900 */
[----:B------:R-:W-:-:S03]  /*0610*/  PLOP3.LUT P1, PT, P1, P0, PT, 0x80, 0x8 ;  /* 0x000000000008781c */ /* 0x000fc60000f21070 */
[----:B------:R-:W2:Y:S04]  /*0620*/  @P5 LDG.E R20, desc[UR10][R10.64+0x10] ;  /* 0x0000100a0a145981 */ /* 0x000ea8000c1e1900 */
[----:B------:R-:W5:Y:S04]  /*0630*/  @P4 LDG.E R22, desc[UR10][R10.64+0x14] ;  /* 0x0000140a0a164981 */ /* 0x000f68000c1e1900 */
[----:B------:R-:W5:Y:S04]  /*0640*/  @P6 LDG.E R25, desc[UR10][R12.64+0x18] ;  /* 0x0000180a0c196981 */ /* 0x000f68000c1e1900 */
[----:B------:R-:W5:Y:S04]  /*0650*/  @P6 LDG.E R24, desc[UR10][R10.64+0x18] ;  /* 0x0000180a0a186981 */ /* 0x000f68000c1e1900 */
[----:B------:R-:W5:Y:S04]  /*0660*/  @P1 LDG.E R27, desc[UR10][R12.64+0x1c] ;  /* 0x00001c0a0c1b1981 */ /* 0x000f68000c1e1900 */
[----:B------:R-:W5:Y:S01]  /*0670*/  @P1 LDG.E R26, desc[UR10][R10.64+0x1c] ;  /* 0x00001c0a0a1a1981 */ /* 0x000f62000c1e1900 */
[----:B------:R-:W-:-:S02]  /*0680*/  VIADD R15, R15, 0x8 ;  /* 0x000000080f0f7836 */ /* 0x000fc40000000000 */
[----:B----4-:R-:W-:-:S03]  /*0690*/  @P2 FFMA R2, R17, R14, R2 ;  /* 0x0000000e11022223 */ /* 0x010fc60000000002 */
[----:B------:R-:W-:Y:S01]  /*06a0*/  ISETP.NE.AND P2, PT, R15, UR5, PT ;  /* 0x000000050f007c0c */ /* 0x000fe2000bf45270 */
[----:B---3--:R-:W-:-:S04]  /*06b0*/  @P3 FFMA R2, R19, R16, R2 ;  /* 0x0000001013023223 */ /* 0x008fc80000000002 */
[----:B--2---:R-:W-:-:S04]  /*06c0*/  @P5 FFMA R2, R21, R20, R2 ;  /* 0x0000001415025223 */ /* 0x004fc80000000002 */
[----:B-----5:R-:W-:-:S04]  /*06d0*/  @P4 FFMA R2, R23, R22, R2 ;  /* 0x0000001617024223 */ /* 0x020fc80000000002 */
[----:B------:R-:W-:-:S04]  /*06e0*/  @P6 FFMA R2, R25, R24, R2 ;  /* 0x0000001819026223 */ /* 0x000fc80000000002 */
[----:B------:R-:W-:Y:S01]  /*06f0*/  @P1 FFMA R2, R27, R26, R2 ;  /* 0x0000001a1b021223 */ /* 0x000fe20000000002 */
[----:B------:R-:W-:Y:S06]  /*0700*/  @P2 BRA `(.L_x_2) ;  /* 0xfffffff800f02947 */ /* 0x000fec000383ffff */
[----:B------:R-:W-:-:S07]  /*0710*/  IMAD.U32 R7, RZ, RZ, UR5 ;  /* 0x00000005ff077e24 */ /* 0x000fce000f8e00ff */
.L_x_1:
[----:B------:R-:W-:-:S09]  /*0720*/  UISETP.NE.AND UP1, UPT, UR7, URZ, UPT ;  /* 0x000000ff0700728c */ /* 0x000fd2000bf25270 */
[----:B------:R-:W-:Y:S05]  /*0730*/  BRA.U !UP1, `(.L_x_3) ;  /* 0x00000005097c7547 */ /* 0x000fea000b800000 */
[----:B------:R-:W-:Y:S02]  /*0740*/  UIADD3 UR6, UPT, UPT, UR7, -0x1, URZ ;  /* 0xffffffff07067890 */ /* 0x000fe4000fffe0ff */
[----:B------:R-:W-:Y:S02]  /*0750*/  UISETP.NE.AND UP2, UPT, UR8, URZ, UPT ;  /* 0x000000ff0800728c */ /* 0x000fe4000bf45270 */
[----:B------:R-:W-:-:S09]  /*0760*/  UISETP.GE.U32.AND UP1, UPT, UR6, 0x3, UPT ;  /* 0x000000030600788c */ /* 0x000fd2000bf26070 */
[----:B------:R-:W-:Y:S05]  /*0770*/  BRA.U !UP1, `(.L_x_4) ;  /* 0x0000000109a47547 */ /* 0x000fea000b800000 */
[----:B------:R-:W0:Y:S01]  /*0780*/  LDCU UR6, c[0x0][0x39c] ;  /* 0x00007380ff0677ac */ /* 0x000e220008000800 */
[----:B------:R-:W-:Y:S01]  /*0790*/  IMAD.IADD R14, R4, 0x1, R7 ;  /* 0x00000001040e7824 */ /* 0x000fe200078e0207 */
[----:B------:R-:W1:Y:S03]  /*07a0*/  LDC.64 R8, c[0x0][0x388] ;  /* 0x0000e200ff087b82 */ /* 0x000e660000000a00 */
[C---:B------:R-:W-:Y:S01]  /*07b0*/  VIADD R6, R14.reuse, 0x1 ;  /* 0x000000010e067836 */ /* 0x040fe20000000000 */
[C---:B------:R-:W-:Y:S01]  /*07c0*/  IADD3 R17, PT, PT, R14.reuse, 0x3, RZ ;  /* 0x000000030e117810 */ /* 0x040fe20007ffe0ff */
[----:B------:R-:W-:-:S03]  /*07d0*/  VIADD R16, R14, 0x2 ;  /* 0x000000020e107836 */ /* 0x000fc60000000000 */
[----:B------:R-:W2:Y:S01]  /*07e0*/  LDC.64 R10, c[0x0][0x380] ;  /* 0x0000e000ff0a7b82 */ /* 0x000ea20000000a00 */
[----:B0-----:R-:W-:Y:S02]  /*07f0*/  ISETP.GE.AND P1, PT, R14, UR6, PT ;  /* 0x000000060e007c0c */ /* 0x001fe4000bf26270 */
[----:B------:R-:W-:Y:S02]  /*0800*/  ISETP.GE.AND P4, PT, R6, UR6, PT ;  /* 0x0000000606007c0c */ /* 0x000fe4000bf86270 */
[----:B------:R-:W-:Y:S02]  /*0810*/  ISETP.GT.AND P1, PT, R14, -0x1, !P1 ;  /* 0xffffffff0e00780c */ /* 0x000fe40004f24270 */
[----:B------:R-:W-:Y:S02]  /*0820*/  ISETP.GE.AND P2, PT, R16, UR6, PT ;  /* 0x0000000610007c0c */ /* 0x000fe4000bf46270 */
[----:B------:R-:W-:Y:S02]  /*0830*/  PLOP3.LUT P1, PT, P1, P0, PT, 0x80, 0x8 ;  /* 0x000000000008781c */ /* 0x000fe40000f21070 */
[----:B------:R-:W-:-:S02]  /*0840*/  ISETP.GT.AND P4, PT, R6, -0x1, !P4 ;  /* 0xffffffff0600780c */ /* 0x000fc40006784270 */
[----:B------:R-:W-:Y:S02]  /*0850*/  IADD3 R6, P5, PT, R7, UR9, RZ ;  /* 0x0000000907067c10 */ /* 0x000fe4000ffbe0ff */
[C---:B------:R-:W-:Y:S02]  /*0860*/  ISETP.GE.AND P3, PT, R17.reuse, UR6, PT ;  /* 0x0000000611007c0c */ /* 0x040fe4000bf66270 */
[----:B------:R-:W-:Y:S02]  /*0870*/  ISETP.GT.AND P2, PT, R16, -0x1, !P2 ;  /* 0xffffffff1000780c */ /* 0x000fe40005744270 */
[----:B------:R-:W-:Y:S02]  /*0880*/  PLOP3.LUT P4, PT, P4, P0, PT, 0x80, 0x8 ;  /* 0x000000000008781c */ /* 0x000fe40002781070 */
[----:B------:R-:W-:Y:S01]  /*0890*/  ISETP.GT.AND P3, PT, R17, -0x1, !P3 ;  /* 0xffffffff1100780c */ /* 0x000fe20005f64270 */
[----:B------:R-:W0:Y:S01]  /*08a0*/  @P1 LDC.64 R12, c[0x0][0x388] ;  /* 0x0000e200ff0c1b82 */ /* 0x000e220000000a00 */
[----:B------:R-:W-:Y:S01]  /*08b0*/  @P1 VIADD R15, R7, UR9 ;  /* 0x00000009070f1c36 */ /* 0x000fe20008000000 */
[----:B------:R-:W-:-:S02]  /*08c0*/  PLOP3.LUT P2, PT, P2, P0, PT, 0x80, 0x8 ;  /* 0x000000000008781c */ /* 0x000fc40001741070 */
[----:B------:R-:W-:Y:S01]  /*08d0*/  PLOP3.LUT P3, PT, P3, P0, PT, 0x80, 0x8 ;  /* 0x000000000008781c */ /* 0x000fe20001f61070 */
[----:B0-----:R-:W-:-:S04]  /*08e0*/  @P1 IMAD.WIDE.U32 R12, R15, 0x4, R12 ;  /* 0x000000040f0c1825 */ /* 0x001fc800078e000c */
[----:B------:R-:W-:Y:S02]  /*08f0*/  IMAD R15, R5, UR6, R14 ;  /* 0x00000006050f7c24 */ /* 0x000fe4000f8e020e */
[----:B------:R-:W-:Y:S01]  /*0900*/  IMAD.X R14, RZ, RZ, RZ, P5 ;  /* 0x000000ffff0e7224 */ /* 0x000fe200028e06ff */
[C---:B-1----:R-:W-:Y:S01]  /*0910*/  LEA R8, P5, R6.reuse, R8, 0x2 ;  /* 0x0000000806087211 */ /* 0x042fe200078a10ff */
[----:B--2---:R-:W-:Y:S01]  /*0920*/  IMAD.WIDE R10, R15, 0x4, R10 ;  /* 0x000000040f0a7825 */ /* 0x004fe200078e020a */
[----:B------:R-:W2:Y:S02]  /*0930*/  @P1 LDG.E R12, desc[UR10][R12.64] ;  /* 0x0000000a0c0c1981 */ /* 0x000ea4000c1e1900 */
[----:B------:R-:W-:Y:S02]  /*0940*/  LEA.HI.X R9, R6, R9, R14, 0x2, P5 ;  /* 0x0000000906097211 */ /* 0x000fe400028f140e */
[----:B------:R-:W2:Y:S04]  /*0950*/  @P1 LDG.E R15, desc[UR10][R10.64] ;  /* 0x0000000a0a0f1981 */ /* 0x000ea8000c1e1900 */
[----:B------:R-:W3:Y:S04]  /*0960*/  @P4 LDG.E R17, desc[UR10][R10.64+0x4] ;  /* 0x0000040a0a114981 */ /* 0x000ee8000c1e1900 */
[----:B------:R-:W3:Y:S04]  /*0970*/  @P4 LDG.E R6, desc[UR10][R8.64+0x4] ;  /* 0x0000040a08064981 */ /* 0x000ee8000c1e1900 */
[----:B------:R-:W4:Y:S04]  /*0980*/  @P2 LDG.E R19, desc[UR10][R10.64+0x8] ;  /* 0x0000080a0a132981 */ /* 0x000f28000c1e1900 */
[----:B------:R-:W4:Y:S04]  /*0990*/  @P2 LDG.E R14, desc[UR10][R8.64+0x8] ;  /* 0x0000080a080e2981 */ /* 0x000f28000c1e1900 */
[----:B------:R-:W5:Y:S04]  /*09a0*/  @P3 LDG.E R21, desc[UR10][R10.64+0xc] ;  /* 0x00000c0a0a153981 */ /* 0x000f68000c1e1900 */
[----:B------:R-:W5:Y:S01]  /*09b0*/  @P3 LDG.E R16, desc[UR10][R8.64+0xc] ;  /* 0x00000c0a08103981 */ /* 0x000f62000c1e1900 */
[----:B------:R-:W-:-:S02]  /*09c0*/  VIADD R7, R7, 0x4 ;  /* 0x0000000407077836 */ /* 0x000fc40000000000 */
[----:B--2---:R-:W-:-:S04]  /*09d0*/  @P1 FFMA R2, R15, R12, R2 ;  /* 0x0000000c0f021223 */ /* 0x004fc80000000002 */
[----:B---3--:R-:W-:-:S04]  /*09e0*/  @P4 FFMA R2, R17, R6, R2 ;  /* 0x0000000611024223 */ /* 0x008fc80000000002 */
[----:B----4-:R-:W-:-:S04]  /*09f0*/  @P2 FFMA R2, R19, R14, R2 ;  /* 0x0000000e13022223 */ /* 0x010fc80000000002 */
[----:B-----5:R-:W-:-:S07]  /*0a00*/  @P3 FFMA R2, R21, R16, R2 ;  /* 0x0000001015023223 */ /* 0x020fce0000000002 */
.L_x_4:
[----:B------:R-:W-:Y:S05]  /*0a10*/  BRA.U !UP2, `(.L_x_3) ;  /* 0x000000010ac47547 */ /* 0x000fea000b800000 */
[----:B------:R-:W0:Y:S01]  /*0a20*/  LDCU UR6, c[0x0][0x3a4] ;  /* 0x00007480ff0677ac */ /* 0x000e220008000800 */
[----:B------:R-:W-:Y:S02]  /*0a30*/  UISETP.NE.AND UP1, UPT, UR8, 0x1, UPT ;  /* 0x000000010800788c */ /* 0x000fe4000bf25270 */
[----:B0-----:R-:W-:-:S07]  /*0a40*/  ULOP3.LUT UP2, URZ, UR6, 0x1, URZ, 0xc0, !UPT ;  /* 0x0000000106ff7892 */ /* 0x001fce000f84c0ff */
[----:B------:R-:W-:Y:S05]  /*0a50*/  BRA.U !UP1, `(.L_x_5) ;  /* 0x00000001096c7547 */ /* 0x000fea000b800000 */
[----:B------:R-:W0:Y:S01]  /*0a60*/  LDCU UR6, c[0x0][0x39c] ;  /* 0x00007380ff0677ac */ /* 0x000e220008000800 */
[----:B------:R-:W-:Y:S01]  /*0a70*/  IMAD.IADD R6, R4, 0x1, R7 ;  /* 0x0000000104067824 */ /* 0x000fe200078e0207 */
[----:B------:R-:W1:Y:S03]  /*0a80*/  LDC.64 R12, c[0x0][0x380] ;  /* 0x0000e000ff0c7b82 */ /* 0x000e660000000a00 */
[C---:B------:R-:W-:Y:S01]  /*0a90*/  VIADD R8, R6.reuse, 0x1 ;  /* 0x0000000106087836 */ /* 0x040fe20000000000 */
[----:B0-----:R-:W-:Y:S01]  /*0aa0*/  ISETP.GE.AND P1, PT, R6, UR6, PT ;  /* 0x0000000606007c0c */ /* 0x001fe2000bf26270 */
[----:B------:R-:W-:-:S03]  /*0ab0*/  IMAD R15, R5, UR6, R6 ;  /* 0x00000006050f7c24 */ /* 0x000fc6000f8e0206 */
[----:B------:R-:W-:Y:S02]  /*0ac0*/  ISETP.GE.AND P2, PT, R8, UR6, PT ;  /* 0x0000000608007c0c */ /* 0x000fe4000bf46270 */
[----:B------:R-:W-:Y:S02]  /*0ad0*/  ISETP.GT.AND P1, PT, R6, -0x1, !P1 ;  /* 0xffffffff0600780c */ /* 0x000fe40004f24270 */
[----:B------:R-:W-:Y:S02]  /*0ae0*/  ISETP.GT.AND P2, PT, R8, -0x1, !P2 ;  /* 0xffffffff0800780c */ /* 0x000fe40005744270 */
[----:B------:R-:W-:Y:S01]  /*0af0*/  PLOP3.LUT P1, PT, P1, P0, PT, 0x80, 0x8 ;  /* 0x000000000008781c */ /* 0x000fe20000f21070 */
[----:B-1----:R-:W-:Y:S01]  /*0b00*/  IMAD.WIDE R12, R15, 0x4, R12 ;  /* 0x000000040f0c7825 */ /* 0x002fe200078e020c */
[----:B------:R-:W-:-:S11]  /*0b10*/  PLOP3.LUT P2, PT, P2, P0, PT, 0x80, 0x8 ;  /* 0x000000000008781c */ /* 0x000fd60001741070 */
[----:B------:R-:W0:Y:S01]  /*0b20*/  @P1 LDC.64 R10, c[0x0][0x388] ;  /* 0x0000e200ff0a1b82 */ /* 0x000e220000000a00 */
[C---:B------:R-:W-:Y:S01]  /*0b30*/  @P1 IADD3 R17, PT, PT, R7.reuse, UR9, RZ ;  /* 0x0000000907111c10 */ /* 0x040fe2000fffe0ff */
[----:B------:R-:W2:Y:S01]  /*0b40*/  @P1 LDG.E R15, desc[UR10][R12.64] ;  /* 0x0000000a0c0f1981 */ /* 0x000ea2000c1e1900 */
[----:B------:R-:W-:-:S05]  /*0b50*/  @P2 IADD3 R6, P3, PT, R7, UR9, RZ ;  /* 0x0000000907062c10 */ /* 0x000fca000ff7e0ff */
[----:B------:R-:W1:Y:S01]  /*0b60*/  @P2 LDC.64 R8, c[0x0][0x388] ;  /* 0x0000e200ff082b82 */ /* 0x000e620000000a00 */
[----:B------:R-:W-:Y:S02]  /*0b70*/  @P2 IMAD.X R14, RZ, RZ, RZ, P3 ;  /* 0x000000ffff0e2224 */ /* 0x000fe400018e06ff */
[----:B0-----:R-:W-:Y:S02]  /*0b80*/  @P1 IMAD.WIDE.U32 R10, R17, 0x4, R10 ;  /* 0x00000004110a1825 */ /* 0x001fe400078e000a */
[----:B------:R-:W3:Y:S04]  /*0b90*/  @P2 LDG.E R17, desc[UR10][R12.64+0x4] ;  /* 0x0000040a0c112981 */ /* 0x000ee8000c1e1900 */
[----:B------:R-:W2:Y:S01]  /*0ba0*/  @P1 LDG.E R11, desc[UR10][R10.64] ;  /* 0x0000000a0a0b1981 */ /* 0x000ea2000c1e1900 */
[----:B-1----:R-:W-:-:S04]  /*0bb0*/  @P2 LEA R8, P3, R6, R8, 0x2 ;  /* 0x0000000806082211 */ /* 0x002fc800078610ff */
[----:B------:R-:W-:-:S05]  /*0bc0*/  @P2 LEA.HI.X R9, R6, R9, R14, 0x2, P3 ;  /* 0x0000000906092211 */ /* 0x000fca00018f140e */
[----:B------:R-:W3:Y:S01]  /*0bd0*/  @P2 LDG.E R8, desc[UR10][R8.64+0x4] ;  /* 0x0000040a08082981 */ /* 0x000ee2000c1e1900 */
[----:B------:R-:W-:Y:S02]  /*0be0*/  VIADD R7, R7, 0x2 ;  /* 0x0000000207077836 */ /* 0x000fe40000000000 */
[----:B--2---:R-:W-:-:S04]  /*0bf0*/  @P1 FFMA R2, R11, R15, R2 ;  /* 0x0000000f0b021223 */ /* 0x004fc80000000002 */
[----:B---3--:R-:W-:-:S07]  /*0c00*/  @P2 FFMA R2, R17, R8, R2 ;  /* 0x0000000811022223 */ /* 0x008fce0000000002 */
.L_x_5:
[----:B------:R-:W-:Y:S05]  /*0c10*/  BRA.U !UP2, `(.L_x_3) ;  /* 0x000000010a447547 */ /* 0x000fea000b800000 */
[----:B------:R-:W0:Y:S01]  /*0c20*/  LDCU UR6, c[0x0][0x39c] ;  /* 0x00007380ff0677ac */ /* 0x000e220008000800 */
[----:B------:R-:W-:Y:S01]  /*0c30*/  IMAD.IADD R6, R4, 0x1, R7 ;  /* 0x0000000104067824 */ /* 0x000fe200078e0207 */
[----:B------:R-:W-:Y:S04]  /*0c40*/  BSSY.RECONVERGENT B0, `(.L_x_3) ;  /* 0x000000e000007945 */ /* 0x000fe80003800200 */
[----:B0-----:R-:W-:-:S04]  /*0c50*/  ISETP.GE.AND P1, PT, R6, UR6, PT ;  /* 0x0000000606007c0c */ /* 0x001fc8000bf26270 */
[----:B------:R-:W-:-:S04]  /*0c60*/  ISETP.GT.AND P1, PT, R6, -0x1, !P1 ;  /* 0xffffffff0600780c */ /* 0x000fc80004f24270 */
[----:B------:R-:W-:-:S13]  /*0c70*/  PLOP3.LUT P1, PT, P1, P0, PT, 0x80, 0x8 ;  /* 0x000000000008781c */ /* 0x000fda0000f21070 */
[----:B------:R-:W-:Y:S05]  /*0c80*/  @!P1 BRA `(.L_x_6) ;  /* 0x0000000000249947 */ /* 0x000fea0003800000 */
[----:B------:R-:W0:Y:S01]  /*0c90*/  LDC.64 R8, c[0x0][0x380] ;  /* 0x0000e000ff087b82 */ /* 0x000e220000000a00 */
[----:B------:R-:W-:Y:S02]  /*0ca0*/  IMAD R5, R5, UR6, R6 ;  /* 0x0000000605057c24 */ /* 0x000fe4000f8e0206 */
[----:B------:R-:W-:-:S05]  /*0cb0*/  VIADD R13, R7, UR9 ;  /* 0x00000009070d7c36 */ /* 0x000fca0008000000 */
[----:B------:R-:W1:Y:S01]  /*0cc0*/  LDC.64 R10, c[0x0][0x388] ;  /* 0x0000e200ff0a7b82 */ /* 0x000e620000000a00 */
[----:B0-----:R-:W-:-:S06]  /*0cd0*/  IMAD.WIDE R6, R5, 0x4, R8 ;  /* 0x0000000405067825 */ /* 0x001fcc00078e0208 */
[----:B------:R-:W2:Y:S01]  /*0ce0*/  LDG.E R7, desc[UR10][R6.64] ;  /* 0x0000000a06077981 */ /* 0x000ea2000c1e1900 */
[----:B-1----:R-:W-:-:S06]  /*0cf0*/  IMAD.WIDE.U32 R8, R13, 0x4, R10 ;  /* 0x000000040d087825 */ /* 0x002fcc00078e000a */
[----:B------:R-:W2:Y:S02]  /*0d00*/  LDG.E R8, desc[UR10][R8.64] ;  /* 0x0000000a08087981 */ /* 0x000ea4000c1e1900 */
[----:B--2---:R-:W-:-:S07]  /*0d10*/  FFMA R2, R7, R8, R2 ;  /* 0x0000000807027223 */ /* 0x004fce0000000002 */
.L_x_6:
[----:B------:R-:W-:Y:S05]  /*0d20*/  BSYNC.RECONVERGENT B0 ;  /* 0x0000000000007941 */ /* 0x000fea0003800200 */
.L_x_3:
[----:B------:R-:W-:Y:S05]  /*0d30*/  BRA.U UP0, `(.L_x_7) ;  /* 0xfffffff500287547 */ /* 0x000fea000b83ffff */
.L_x_0:
[----:B------:R-:W0:Y:S01]  /*0d40*/  LDC.64 R4, c[0x0][0x390] ;  /* 0x0000e400ff047b82 */ /* 0x000e220000000a00 */
[----:B------:R-:W1:Y:S02]  /*0d50*/  LDCU UR6, c[0x0][0x3ac] ;  /* 0x00007580ff0677ac */ /* 0x000e640008000800 */
[----:B-1----:R-:W-:-:S04]  /*0d60*/  IMAD R3, R0, UR6, R3 ;  /* 0x0000000600037c24 */ /* 0x002fc8000f8e0203 */
[----:B0-----:R-:W-:-:S05]  /*0d70*/  IMAD.WIDE R4, R3, 0x4, R4 ;  /* 0x0000000403047825 */ /* 0x001fca00078e0204 */
[----:B------:R-:W-:Y:S01]  /*0d80*/  STG.E desc[UR10][R4.64], R2 ;  /* 0x0000000204007986 */ /* 0x000fe2000c10190a */
[----:B------:R-:W-:Y:S05]  /*0d90*/  EXIT ;  /* 0x000000000000794d */ /* 0x000fea0003800000 */
.L_x_8:
[----:B------:R-:W-:-:S00]  /*0da0*/  BRA `(.L_x_8) ;  /* 0xfffffffc00fc7947 */ /* 0x000fc0000383ffff */
[----:B------:R-:W-:-:S00]  /*0db0*/  NOP ;  /* 0x0000000000007918 */ /* 0x000fc00000000000 */
        /* <DEDUP_REMOVED lines=12> */
.L_x_9:


//--------------------- .nv.shared.reserved.0     --------------------------
	.section	.nv.shared.reserved.0,"aw",@nobits
	.weak		__nv_reservedSMEM_offset_0_alias
	.size		__nv_reservedSMEM_offset_0_alias, 0, 64
	.other		__nv_reservedSMEM_offset_0_alias,@"STO_CUDA_RESERVED_SHARED STV_DEFAULT"
__nv_reservedSMEM_offset_0_alias:
	.zero		0
	.zero		64


//--------------------- .nv.constant0._Z13conv2d_kernelPKfS0_Pfiiiiii --------------------------
	.section	.nv.constant0._Z13conv2d_kernelPKfS0_Pfiiiiii,"a",@progbits
	.sectionflags	@""
	.align	4
.nv.constant0._Z13conv2d_kernelPKfS0_Pfiiiiii:
	.zero		944


//--------------------- SYMBOLS --------------------------

	.type		.nv.reservedSmem.offset0,@object
	.size		.nv.reservedSmem.offset0,0x4
